	.headerflags	@"EF_CUDA_TEXMODE_UNIFIED EF_CUDA_64BIT_ADDRESS EF_CUDA_SM89 EF_CUDA_VIRTUAL_SM(EF_CUDA_SM89)"
	.elftype	@"ET_EXEC"


//--------------------- .nv.info                  --------------------------
	.section	.nv.info,"",@"SHT_CUDA_INFO"
	.align	4


	//----- nvinfo : EIATTR_REGCOUNT
	.align		4
        /*0000*/ 	.byte	0x04, 0x2f
        /*0002*/ 	.short	(.L_1 - .L_0)
	.align		4
.L_0:
        /*0004*/ 	.word	index@(triton__0d1d2de)
        /*0008*/ 	.word	0x00000010


	//----- nvinfo : EIATTR_MAX_STACK_SIZE
	.align		4
.L_1:
        /*000c*/ 	.byte	0x04, 0x23
        /*000e*/ 	.short	(.L_3 - .L_2)
	.align		4
.L_2:
        /*0010*/ 	.word	index@(triton__0d1d2de)
        /*0014*/ 	.word	0x00000000


	//----- nvinfo : EIATTR_MIN_STACK_SIZE
	.align		4
.L_3:
        /*0018*/ 	.byte	0x04, 0x12
        /*001a*/ 	.short	(.L_5 - .L_4)
	.align		4
.L_4:
        /*001c*/ 	.word	index@(triton__0d1d2de)
        /*0020*/ 	.word	0x00000000


	//----- nvinfo : EIATTR_FRAME_SIZE
	.align		4
.L_5:
        /*0024*/ 	.byte	0x04, 0x11
        /*0026*/ 	.short	(.L_7 - .L_6)
	.align		4
.L_6:
        /*0028*/ 	.word	index@(triton__0d1d2de)
        /*002c*/ 	.word	0x00000000
.L_7:


//--------------------- .nv.info.triton__0d1d2de  --------------------------
	.section	.nv.info.triton__0d1d2de,"",@"SHT_CUDA_INFO"
	.align	4


	//----- nvinfo : EIATTR_CUDA_API_VERSION
	.align		4
        /*0000*/ 	.byte	0x04, 0x37
        /*0002*/ 	.short	(.L_9 - .L_8)
.L_8:
        /*0004*/ 	.word	0x0000007b


	//----- nvinfo : EIATTR_PARAM_CBANK
	.align		4
.L_9:
        /*0008*/ 	.byte	0x04, 0x0a
        /*000a*/ 	.short	(.L_11 - .L_10)
	.align		4
.L_10:
        /*000c*/ 	.word	index@(.nv.constant0.triton__0d1d2de)
        /*0010*/ 	.short	0x0160
        /*0012*/ 	.short	0x0014


	//----- nvinfo : EIATTR_CBANK_PARAM_SIZE
	.align		4
.L_11:
        /*0014*/ 	.byte	0x03, 0x19
        /*0016*/ 	.short	0x0014


	//----- nvinfo : EIATTR_KPARAM_INFO
	.align		4
        /*0018*/ 	.byte	0x04, 0x17
        /*001a*/ 	.short	(.L_13 - .L_12)
.L_12:
        /*001c*/ 	.word	0x00000000
        /*0020*/ 	.short	0x0002
        /*0022*/ 	.short	0x0010
        /*0024*/ 	.byte	0x00, 0xf0, 0x11, 0x00


	//----- nvinfo : EIATTR_KPARAM_INFO
	.align		4
.L_13:
        /*0028*/ 	.byte	0x04, 0x17
        /*002a*/ 	.short	(.L_15 - .L_14)
.L_14:
        /*002c*/ 	.word	0x00000000
        /*0030*/ 	.short	0x0001
        /*0032*/ 	.short	0x0008
        /*0034*/ 	.byte	0x00, 0xf0, 0x21, 0x00


	//----- nvinfo : EIATTR_KPARAM_INFO
	.align		4
.L_15:
        /*0038*/ 	.byte	0x04, 0x17
        /*003a*/ 	.short	(.L_17 - .L_16)
.L_16:
        /*003c*/ 	.word	0x00000000
        /*0040*/ 	.short	0x0000
        /*0042*/ 	.short	0x0000
        /*0044*/ 	.byte	0x00, 0xf0, 0x21, 0x00


	//----- nvinfo : EIATTR_MAXREG_COUNT
	.align		4
.L_17:
        /*0048*/ 	.byte	0x03, 0x1b
        /*004a*/ 	.short	0x00ff


	//----- nvinfo : EIATTR_EXIT_INSTR_OFFSETS
	.align		4
        /*004c*/ 	.byte	0x04, 0x1c
        /*004e*/ 	.short	(.L_19 - .L_18)


	//   ....[0]....
.L_18:
        /*0050*/ 	.word	0x000002f0


	//----- nvinfo : EIATTR_MAX_THREADS
	.align		4
.L_19:
        /*0054*/ 	.byte	0x04, 0x05
        /*0056*/ 	.short	(.L_21 - .L_20)
.L_20:
        /*0058*/ 	.word	0x00000080
        /*005c*/ 	.word	0x00000001
        /*0060*/ 	.word	0x00000001
.L_21:


//--------------------- .nv.rel.action            --------------------------
	.section	.nv.rel.action,"",@"SHT_CUDA_RELOCINFO"
	.align	8
	.sectionentsize	8
        /*0000*/ 	.byte	0x73, 0x00, 0x00, 0x00, 0x00, 0x00, 0x00, 0x00, 0x00, 0x00, 0x00, 0x11, 0x25, 0x00, 0x05, 0x36


//--------------------- .nv.constant0.triton__0d1d2de --------------------------
	.section	.nv.constant0.triton__0d1d2de,"a",@progbits
	.align	4
.nv.constant0.triton__0d1d2de:
	.zero		372


//--------------------- .text.triton__0d1d2de     --------------------------
	.section	.text.triton__0d1d2de,"ax",@progbits
	.sectioninfo	@"SHI_REGISTERS=16"
	.align	128
        .global         triton__0d1d2de
        .type           triton__0d1d2de,@function
        .size           triton__0d1d2de,(.L_x_1 - triton__0d1d2de)
        .other          triton__0d1d2de,@"STO_CUDA_ENTRY STV_DEFAULT"
triton__0d1d2de:
.text.triton__0d1d2de:
[----:B------:R-:W-:-:S02]  /*0000*/  IMAD.MOV.U32 R1, RZ, RZ, c[0x0][0x28] ;  /* 0x00000a00ff017624 */ /* 0x000fc400078e00ff */
[----:B------:R-:W0:Y:S01]  /*0010*/  S2R R0, SR_TID.X ;  /* 0x0000000000007919 */ /* 0x000e220000002100 */
[----:B------:R-:W-:-:S03]  /*0020*/  ULDC.64 UR4, c[0x0][0x118] ;  /* 0x0000460000047ab9 */ /* 0x000fc60000000a00 */
[----:B------:R-:W1:Y:S01]  /*0030*/  S2R R5, SR_CTAID.X ;  /* 0x0000000000057919 */ /* 0x000e620000002500 */
[----:B0-----:R-:W-:Y:S01]  /*0040*/  IMAD.SHL.U32 R0, R0, 0x8, RZ ;  /* 0x0000000800007824 */ /* 0x001fe200078e00ff */
[----:B-1----:R-:W-:-:S04]  /*0050*/  SHF.R.S32.HI R3, RZ, 0x15, R5 ;  /* 0x00000015ff037819 */ /* 0x002fc80000011405 */
[----:B------:R-:W-:Y:S02]  /*0060*/  LOP3.LUT R0, R0, 0x3f8, RZ, 0xc0, !PT ;  /* 0x000003f800007812 */ /* 0x000fe400078ec0ff */
[----:B------:R-:W-:-:S03]  /*0070*/  SGXT R3, R3, 0x1 ;  /* 0x000000010303781a */ /* 0x000fc60000000200 */
[----:B------:R-:W-:-:S05]  /*0080*/  IMAD R0, R5, 0x400, R0 ;  /* 0x0000040005007824 */ /* 0x000fca00078e0200 */
[CC--:B------:R-:W-:Y:S02]  /*0090*/  LEA.HI R2, R3.reuse, R0.reuse, RZ, 0x8 ;  /* 0x0000000003027211 */ /* 0x0c0fe400078f40ff */
[----:B------:R-:W-:Y:S02]  /*00a0*/  LEA.HI R3, R3, R0, RZ, 0x12 ;  /* 0x0000000003037211 */ /* 0x000fe400078f90ff */
[----:B------:R-:W-:Y:S02]  /*00b0*/  SHF.R.S32.HI R4, RZ, 0x8, R2 ;  /* 0x00000008ff047819 */ /* 0x000fe40000011402 */
[----:B------:R-:W-:Y:S02]  /*00c0*/  SHF.R.S32.HI R3, RZ, 0x12, R3 ;  /* 0x00000012ff037819 */ /* 0x000fe40000011403 */
[----:B------:R-:W-:-:S03]  /*00d0*/  LEA.HI R5, R4, R4, RZ, 0x9 ;  /* 0x0000000404057211 */ /* 0x000fc600078f48ff */
[----:B------:R-:W-:Y:S01]  /*00e0*/  IMAD.SHL.U32 R3, R3, 0x400, RZ ;  /* 0x0000040003037824 */ /* 0x000fe200078e00ff */
[----:B------:R-:W-:Y:S02]  /*00f0*/  LOP3.LUT R7, R5, 0xffe00, RZ, 0xc0, !PT ;  /* 0x000ffe0005077812 */ /* 0x000fe400078ec0ff */
[----:B------:R-:W-:-:S03]  /*0100*/  LOP3.LUT R5, R2, 0xffffff00, RZ, 0xc0, !PT ;  /* 0xffffff0002057812 */ /* 0x000fc600078ec0ff */
[----:B------:R-:W-:Y:S01]  /*0110*/  IMAD.IADD R7, R4, 0x1, -R7 ;  /* 0x0000000104077824 */ /* 0x000fe200078e0a07 */
[----:B------:R-:W-:Y:S01]  /*0120*/  SHF.R.S32.HI R4, RZ, 0x1f, R3 ;  /* 0x0000001fff047819 */ /* 0x000fe20000011403 */
[----:B------:R-:W-:Y:S02]  /*0130*/  IMAD.IADD R2, R0, 0x1, -R5 ;  /* 0x0000000100027824 */ /* 0x000fe400078e0a05 */
[----:B------:R-:W-:-:S03]  /*0140*/  IMAD.SHL.U32 R7, R7, 0x1000, RZ ;  /* 0x0000100007077824 */ /* 0x000fc600078e00ff */
[----:B------:R-:W-:Y:S02]  /*0150*/  SHF.R.S32.HI R5, RZ, 0x1f, R2 ;  /* 0x0000001fff057819 */ /* 0x000fe40000011402 */
[----:B------:R-:W-:Y:S02]  /*0160*/  IADD3 R2, P0, P1, R7, R2, R3 ;  /* 0x0000000207027210 */ /* 0x000fe4000791e003 */
[----:B------:R-:W-:-:S04]  /*0170*/  SHF.R.S32.HI R7, RZ, 0x1f, R7 ;  /* 0x0000001fff077819 */ /* 0x000fc80000011407 */
[----:B------:R-:W-:Y:S02]  /*0180*/  IADD3.X R5, R7, R5, R4, P0, P1 ;  /* 0x0000000507057210 */ /* 0x000fe400007e2404 */
[----:B------:R-:W-:-:S04]  /*0190*/  LEA R4, P0, R2, c[0x0][0x160], 0x1 ;  /* 0x0000580002047a11 */ /* 0x000fc800078008ff */
[----:B------:R-:W-:-:S06]  /*01a0*/  LEA.HI.X R5, R2, c[0x0][0x164], R5, 0x1, P0 ;  /* 0x0000590002057a11 */ /* 0x000fcc00000f0c05 */
[----:B------:R-:W2:Y:S01]  /*01b0*/  LDG.E.EL.128 R4, [R4.64+0x400] ;  /* 0x0004000404047981 */ /* 0x000ea2000c2e1d00 */
[----:B------:R-:W-:Y:S01]  /*01c0*/  IMAD.MOV.U32 R13, RZ, RZ, 0x2 ;  /* 0x00000002ff0d7424 */ /* 0x000fe200078e00ff */
[----:B--2---:R-:W-:Y:S01]  /*01d0*/  PRMT R2, R4, 0x7632, R2 ;  /* 0x0000763204027816 */ /* 0x004fe20000000002 */
[----:B------:R-:W-:Y:S01]  /*01e0*/  IMAD.U32 R11, R6, 0x10000, RZ ;  /* 0x00010000060b7824 */ /* 0x000fe200078e00ff */
[C---:B------:R-:W-:Y:S01]  /*01f0*/  PRMT R3, R5.reuse, 0x7632, R3 ;  /* 0x0000763205037816 */ /* 0x040fe20000000003 */
[----:B------:R-:W-:Y:S01]  /*0200*/  IMAD.U32 R9, R4, 0x10000, RZ ;  /* 0x0001000004097824 */ /* 0x000fe200078e00ff */
[----:B------:R-:W-:Y:S01]  /*0210*/  PRMT R8, R6, 0x7632, R8 ;  /* 0x0000763206087816 */ /* 0x000fe20000000008 */
[----:B------:R-:W-:Y:S01]  /*0220*/  IMAD.U32 R10, R5, 0x10000, RZ ;  /* 0x00010000050a7824 */ /* 0x000fe200078e00ff */
[----:B------:R-:W-:Y:S01]  /*0230*/  PRMT R6, R7, 0x7632, R6 ;  /* 0x0000763207067816 */ /* 0x000fe20000000006 */
[----:B------:R-:W-:Y:S02]  /*0240*/  IMAD.U32 R2, R2, 0x10000, RZ ;  /* 0x0001000002027824 */ /* 0x000fe400078e00ff */
[----:B------:R-:W-:-:S02]  /*0250*/  IMAD.U32 R3, R3, 0x10000, RZ ;  /* 0x0001000003037824 */ /* 0x000fc400078e00ff */
[----:B------:R-:W-:Y:S01]  /*0260*/  IMAD.U32 R7, R7, 0x10000, RZ ;  /* 0x0001000007077824 */ /* 0x000fe200078e00ff */
[----:B------:R-:W-:Y:S01]  /*0270*/  F2FP.BF16.F32.PACK_AB R4, R2, R9 ;  /* 0x000000090204723e */ /* 0x000fe200000010ff */
[----:B------:R-:W-:Y:S01]  /*0280*/  IMAD.U32 R8, R8, 0x10000, RZ ;  /* 0x0001000008087824 */ /* 0x000fe200078e00ff */
[----:B------:R-:W-:Y:S01]  /*0290*/  F2FP.BF16.F32.PACK_AB R5, R3, R10 ;  /* 0x0000000a0305723e */ /* 0x000fe200000010ff */
[----:B------:R-:W-:Y:S02]  /*02a0*/  IMAD.U32 R12, R6, 0x10000, RZ ;  /* 0x00010000060c7824 */ /* 0x000fe400078e00ff */
[----:B------:R-:W-:Y:S01]  /*02b0*/  IMAD.WIDE R2, R0, R13, c[0x0][0x168] ;  /* 0x00005a0000027625 */ /* 0x000fe200078e020d */
[----:B------:R-:W-:Y:S02]  /*02c0*/  F2FP.BF16.F32.PACK_AB R6, R8, R11 ;  /* 0x0000000b0806723e */ /* 0x000fe400000010ff */
[----:B------:R-:W-:-:S05]  /*02d0*/  F2FP.BF16.F32.PACK_AB R7, R12, R7 ;  /* 0x000000070c07723e */ /* 0x000fca00000010ff */
[----:B------:R-:W-:Y:S01]  /*02e0*/  STG.E.128 [R2.64], R4 ;  /* 0x0000000402007986 */ /* 0x000fe2000c101d04 */
[----:B------:R-:W-:Y:S05]  /*02f0*/  EXIT ;  /* 0x000000000000794d */ /* 0x000fea0003800000 */
.L_x_0:
[----:B------:R-:W-:-:S00]  /*0300*/  BRA `(.L_x_0) ;  /* 0xfffffff000007947 */ /* 0x000fc0000383ffff */
[----:B------:R-:W-:-:S00]  /*0310*/  NOP ;  /* 0x0000000000007918 */ /* 0x000fc00000000000 */
        /* <DEDUP_REMOVED lines=14> */
.L_x_1:
